	.headerflags	@"EF_CUDA_TEXMODE_UNIFIED EF_CUDA_64BIT_ADDRESS EF_CUDA_ACCELERATORS EF_CUDA_SM90 EF_CUDA_VIRTUAL_SM(EF_CUDA_SM90)"
	.elftype	@"ET_EXEC"


//--------------------- .nv.info                  --------------------------
	.section	.nv.info,"",@"SHT_CUDA_INFO"
	.align	4


	//----- nvinfo : EIATTR_REGCOUNT
	.align		4
        /*0000*/ 	.byte	0x04, 0x2f
        /*0002*/ 	.short	(.L_1 - .L_0)
	.align		4
.L_0:
        /*0004*/ 	.word	index@(triton_poi_fused_0)
        /*0008*/ 	.word	0x0000000e


	//----- nvinfo : EIATTR_MIN_STACK_SIZE
	.align		4
.L_1:
        /*000c*/ 	.byte	0x04, 0x12
        /*000e*/ 	.short	(.L_3 - .L_2)
	.align		4
.L_2:
        /*0010*/ 	.word	index@(triton_poi_fused_0)
        /*0014*/ 	.word	0x00000000


	//----- nvinfo : EIATTR_FRAME_SIZE
	.align		4
.L_3:
        /*0018*/ 	.byte	0x04, 0x11
        /*001a*/ 	.short	(.L_5 - .L_4)
	.align		4
.L_4:
        /*001c*/ 	.word	index@(triton_poi_fused_0)
        /*0020*/ 	.word	0x00000000


	//----- nvinfo : EIATTR_MIN_STACK_SIZE
	.align		4
.L_5:
        /*0024*/ 	.byte	0x04, 0x12
        /*0026*/ 	.short	(.L_7 - .L_6)
	.align		4
.L_6:
        /*0028*/ 	.word	index@(triton_poi_fused_0)
        /*002c*/ 	.word	0x00000000
.L_7:


//--------------------- .nv.info.triton_poi_fused_0 --------------------------
	.section	.nv.info.triton_poi_fused_0,"",@"SHT_CUDA_INFO"
	.sectionflags	@""
	.align	4


	//----- nvinfo : EIATTR_CUDA_API_VERSION
	.align		4
        /*0000*/ 	.byte	0x04, 0x37
        /*0002*/ 	.short	(.L_9 - .L_8)
.L_8:
        /*0004*/ 	.word	0x0000007c


	//----- nvinfo : EIATTR_KPARAM_INFO
	.align		4
.L_9:
        /*0008*/ 	.byte	0x04, 0x17
        /*000a*/ 	.short	(.L_11 - .L_10)
.L_10:
        /*000c*/ 	.word	0x00000000
        /*0010*/ 	.short	0x0003
        /*0012*/ 	.short	0x0014
        /*0014*/ 	.byte	0x00, 0xf0, 0x11, 0x00


	//----- nvinfo : EIATTR_KPARAM_INFO
	.align		4
.L_11:
        /*0018*/ 	.byte	0x04, 0x17
        /*001a*/ 	.short	(.L_13 - .L_12)
.L_12:
        /*001c*/ 	.word	0x00000000
        /*0020*/ 	.short	0x0002
        /*0022*/ 	.short	0x0010
        /*0024*/ 	.byte	0x00, 0xf0, 0x11, 0x00


	//----- nvinfo : EIATTR_KPARAM_INFO
	.align		4
.L_13:
        /*0028*/ 	.byte	0x04, 0x17
        /*002a*/ 	.short	(.L_15 - .L_14)
.L_14:
        /*002c*/ 	.word	0x00000000
        /*0030*/ 	.short	0x0001
        /*0032*/ 	.short	0x0008
        /*0034*/ 	.byte	0x00, 0xf4, 0x21, 0x00


	//----- nvinfo : EIATTR_KPARAM_INFO
	.align		4
.L_15:
        /*0038*/ 	.byte	0x04, 0x17
        /*003a*/ 	.short	(.L_17 - .L_16)
.L_16:
        /*003c*/ 	.word	0x00000000
        /*0040*/ 	.short	0x0000
        /*0042*/ 	.short	0x0000
        /*0044*/ 	.byte	0x00, 0xf4, 0x21, 0x00


	//----- nvinfo : EIATTR_SPARSE_MMA_MASK
	.align		4
.L_17:
        /*0048*/ 	.byte	0x03, 0x50
        /*004a*/ 	.short	0x0000


	//----- nvinfo : EIATTR_MAXREG_COUNT
	.align		4
        /*004c*/ 	.byte	0x03, 0x1b
        /*004e*/ 	.short	0x00ff


	//----- nvinfo : EIATTR_EXIT_INSTR_OFFSETS
	.align		4
        /*0050*/ 	.byte	0x04, 0x1c
        /*0052*/ 	.short	(.L_19 - .L_18)


	//   ....[0]....
.L_18:
        /*0054*/ 	.word	0x000002a0


	//   ....[1]....
        /*0058*/ 	.word	0x00000370


	//----- nvinfo : EIATTR_REQNTID
	.align		4
.L_19:
        /*005c*/ 	.byte	0x04, 0x10
        /*005e*/ 	.short	(.L_21 - .L_20)
.L_20:
        /*0060*/ 	.word	0x00000080
        /*0064*/ 	.word	0x00000001
        /*0068*/ 	.word	0x00000001


	//----- nvinfo : EIATTR_CBANK_PARAM_SIZE
	.align		4
.L_21:
        /*006c*/ 	.byte	0x03, 0x19
        /*006e*/ 	.short	0x0018


	//----- nvinfo : EIATTR_PARAM_CBANK
	.align		4
        /*0070*/ 	.byte	0x04, 0x0a
        /*0072*/ 	.short	(.L_23 - .L_22)
	.align		4
.L_22:
        /*0074*/ 	.word	index@(.nv.constant0.triton_poi_fused_0)
        /*0078*/ 	.short	0x0210
        /*007a*/ 	.short	0x0018


	//----- nvinfo : EIATTR_SW_WAR
	.align		4
.L_23:
        /*007c*/ 	.byte	0x04, 0x36
        /*007e*/ 	.short	(.L_25 - .L_24)
.L_24:
        /*0080*/ 	.word	0x00000008
.L_25:


//--------------------- .nv.callgraph             --------------------------
	.section	.nv.callgraph,"",@"SHT_CUDA_CALLGRAPH"
	.align	4
	.sectionentsize	8
	.align		4
        /*0000*/ 	.word	0x00000000
	.align		4
        /*0004*/ 	.word	0xffffffff
	.align		4
        /*0008*/ 	.word	0x00000000
	.align		4
        /*000c*/ 	.word	0xfffffffe
	.align		4
        /*0010*/ 	.word	0x00000000
	.align		4
        /*0014*/ 	.word	0xfffffffd
	.align		4
        /*0018*/ 	.word	0x00000000
	.align		4
        /*001c*/ 	.word	0xfffffffc


//--------------------- .text.triton_poi_fused_0  --------------------------
	.section	.text.triton_poi_fused_0,"ax",@progbits
	.sectionflags	@"SHF_BARRIERS=1"
	.align	128
        .global         triton_poi_fused_0
        .type           triton_poi_fused_0,@function
        .size           triton_poi_fused_0,(.L_x_1 - triton_poi_fused_0)
        .other          triton_poi_fused_0,@"STO_CUDA_ENTRY STV_DEFAULT"
triton_poi_fused_0:
.text.triton_poi_fused_0:
[----:B------:R-:W0:Y:S02]  /*0000*/  LDC R1, c[0x0][0x28] ;  /* 0x00000a00ff017b82 */ /* 0x000e240000000800 */
[----:B------:R-:W1:Y:S01]  /*0010*/  S2R R10, SR_TID.X ;  /* 0x00000000000a7919 */ /* 0x000e620000002100 */
[----:B------:R-:W2:Y:S01]  /*0020*/  LDC.64 R4, c[0x0][0x210] ;  /* 0x00008400ff047b82 */ /* 0x000ea20000000a00 */
[----:B------:R-:W-:Y:S01]  /*0030*/  ULDC.64 UR6, c[0x0][0x208] ;  /* 0x0000820000067ab9 */ /* 0x000fe20000000a00 */
[----:B------:R-:W3:Y:S01]  /*0040*/  S2R R0, SR_CTAID.Y ;  /* 0x0000000000007919 */ /* 0x000ee20000002600 */
[----:B------:R-:W4:Y:S01]  /*0050*/  S2R R6, SR_CTAID.X ;  /* 0x0000000000067919 */ /* 0x000f220000002500 */
[----:B-1----:R-:W-:Y:S01]  /*0060*/  SHF.R.U32.HI R7, RZ, 0x3, R10 ;  /* 0x00000003ff077819 */ /* 0x002fe2000001160a */
[----:B------:R-:W-:Y:S02]  /*0070*/  IMAD.SHL.U32 R9, R10, 0x2, RZ ;  /* 0x000000020a097824 */ /* 0x000fe400078e00ff */
[----:B---3--:R-:W-:Y:S01]  /*0080*/  IMAD.SHL.U32 R0, R0, 0x10, RZ ;  /* 0x0000001000007824 */ /* 0x008fe200078e00ff */
[----:B------:R-:W-:Y:S01]  /*0090*/  SGXT.U32 R7, R7, 0x4 ;  /* 0x000000040707781a */ /* 0x000fe20000000000 */
[----:B----4-:R-:W-:-:S03]  /*00a0*/  IMAD.SHL.U32 R6, R6, 0x10, RZ ;  /* 0x0000001006067824 */ /* 0x010fc600078e00ff */
[----:B------:R-:W-:Y:S02]  /*00b0*/  LOP3.LUT R2, R0, R7, RZ, 0xfc, !PT ;  /* 0x0000000700027212 */ /* 0x000fe400078efcff */
[----:B------:R-:W-:-:S04]  /*00c0*/  LOP3.LUT R3, R6, 0xe, R9, 0xf8, !PT ;  /* 0x0000000e06037812 */ /* 0x000fc800078ef809 */
[C---:B------:R-:W-:Y:S01]  /*00d0*/  VIMNMX R8, R2.reuse, R3, !PT ;  /* 0x0000000302087248 */ /* 0x040fe20007fe0100 */
[----:B------:R-:W-:-:S03]  /*00e0*/  IMAD R3, R2, 0x10, R3 ;  /* 0x0000001002037824 */ /* 0x000fc600078e0203 */
[----:B------:R-:W-:Y:S01]  /*00f0*/  ISETP.GE.AND P0, PT, R8, 0x10, PT ;  /* 0x000000100800780c */ /* 0x000fe20003f06270 */
[----:B--2---:R-:W-:Y:S01]  /*0100*/  IMAD.WIDE R4, R3, 0x4, R4 ;  /* 0x0000000403047825 */ /* 0x004fe200078e0204 */
[----:B------:R-:W-:-:S11]  /*0110*/  CS2R R2, SRZ ;  /* 0x0000000000027805 */ /* 0x000fd6000001ff00 */
[----:B------:R1:W2:Y:S01]  /*0120*/  @!P0 LDG.E.64 R2, desc[UR6][R4.64] ;  /* 0x0000000604028981 */ /* 0x0002a2000c1e1b00 */
[----:B------:R-:W3:Y:S01]  /*0130*/  S2UR UR5, SR_CgaCtaId ;  /* 0x00000000000579c3 */ /* 0x000ee20000008800 */
[----:B------:R-:W-:Y:S01]  /*0140*/  IMAD.SHL.U32 R8, R10, 0x20, RZ ;  /* 0x000000200a087824 */ /* 0x000fe200078e00ff */
[----:B------:R-:W-:Y:S01]  /*0150*/  LOP3.LUT R0, R0, 0xe, R9, 0xf8, !PT ;  /* 0x0000000e00007812 */ /* 0x000fe200078ef809 */
[----:B------:R-:W-:Y:S01]  /*0160*/  UMOV UR4, 0x400 ;  /* 0x0000040000047882 */ /* 0x000fe20000000000 */
[-C--:B------:R-:W-:Y:S02]  /*0170*/  LOP3.LUT R11, R6, R7.reuse, RZ, 0xfc, !PT ;  /* 0x00000007060b7212 */ /* 0x080fe400078efcff */
[----:B------:R-:W-:Y:S02]  /*0180*/  LOP3.LUT R8, R8, 0xe0, RZ, 0xc0, !PT ;  /* 0x000000e008087812 */ /* 0x000fe400078ec0ff */
[----:B------:R-:W-:Y:S02]  /*0190*/  SHF.R.U32.HI R10, RZ, 0x2, R10 ;  /* 0x00000002ff0a7819 */ /* 0x000fe4000001160a */
[----:B------:R-:W-:-:S02]  /*01a0*/  LOP3.LUT R7, R8, R7, RZ, 0xfc, !PT ;  /* 0x0000000708077212 */ /* 0x000fc400078efcff */
[----:B-1----:R-:W-:Y:S02]  /*01b0*/  LOP3.LUT R4, R8, 0x10, RZ, 0xfc, !PT ;  /* 0x0000001008047812 */ /* 0x002fe400078efcff */
[----:B------:R-:W-:Y:S02]  /*01c0*/  VIMNMX R5, R0, R11, !PT ;  /* 0x0000000b00057248 */ /* 0x000fe40007fe0100 */
[-C--:B------:R-:W-:Y:S02]  /*01d0*/  LEA.HI R8, R8, R7.reuse, RZ, 0x1d ;  /* 0x0000000708087211 */ /* 0x080fe400078fe8ff */
[----:B------:R-:W-:Y:S02]  /*01e0*/  LEA.HI R4, R4, R7, RZ, 0x1d ;  /* 0x0000000704047211 */ /* 0x000fe400078fe8ff */
[----:B------:R-:W-:Y:S02]  /*01f0*/  ISETP.GE.AND P0, PT, R5, 0x10, PT ;  /* 0x000000100500780c */ /* 0x000fe40003f06270 */
[----:B------:R-:W-:Y:S01]  /*0200*/  LOP3.LUT R9, R9, 0xfe, RZ, 0xc0, !PT ;  /* 0x000000fe09097812 */ /* 0x000fe200078ec0ff */
[----:B---3--:R-:W-:Y:S01]  /*0210*/  UPRMT UR4, UR5, 0x654, UR4 ;  /* 0x0000065405047896 */ /* 0x008fe20008000004 */
[----:B------:R-:W-:-:S05]  /*0220*/  LOP3.LUT R10, R10, 0x1e, RZ, 0xc0, !PT ;  /* 0x0000001e0a0a7812 */ /* 0x000fca00078ec0ff */
[----:B------:R-:W-:Y:S01]  /*0230*/  LEA R5, R8, UR4, 0x2 ;  /* 0x0000000408057c11 */ /* 0x000fe2000f8e10ff */
[----:B------:R-:W-:Y:S01]  /*0240*/  IMAD.IADD R9, R9, 0x1, R10 ;  /* 0x0000000109097824 */ /* 0x000fe200078e020a */
[----:B------:R-:W-:-:S04]  /*0250*/  LEA R4, R4, UR4, 0x2 ;  /* 0x0000000404047c11 */ /* 0x000fc8000f8e10ff */
[----:B------:R-:W-:Y:S01]  /*0260*/  LEA R9, R9, UR4, 0x2 ;  /* 0x0000000409097c11 */ /* 0x000fe2000f8e10ff */
[----:B--2---:R1:W-:Y:S04]  /*0270*/  STS [R5], R2 ;  /* 0x0000000205007388 */ /* 0x0043e80000000800 */
[----:B------:R1:W-:Y:S01]  /*0280*/  STS [R4+0x40], R3 ;  /* 0x0000400304007388 */ /* 0x0003e20000000800 */
[----:B------:R-:W-:Y:S06]  /*0290*/  BAR.SYNC.DEFER_BLOCKING 0x0 ;  /* 0x0000000000007b1d */ /* 0x000fec0000010000 */
[----:B-1----:R-:W-:Y:S05]  /*02a0*/  @P0 EXIT ;  /* 0x000000000000094d */ /* 0x002fea0003800000 */
[----:B------:R-:W0:Y:S01]  /*02b0*/  LDS.64 R8, [R9] ;  /* 0x0000000009087984 */ /* 0x000e220000000a00 */
[----:B------:R-:W-:Y:S01]  /*02c0*/  SHF.R.S32.HI R5, RZ, 0x1f, R0 ;  /* 0x0000001fff057819 */ /* 0x000fe20000011400 */
[----:B------:R-:W1:Y:S03]  /*02d0*/  LDC.64 R2, c[0x0][0x218] ;  /* 0x00008600ff027b82 */ /* 0x000e660000000a00 */
[----:B------:R-:W-:-:S04]  /*02e0*/  LEA.HI R5, R5, R0, RZ, 0x2 ;  /* 0x0000000005057211 */ /* 0x000fc800078f10ff */
[C---:B------:R-:W-:Y:S01]  /*02f0*/  LOP3.LUT R7, R5.reuse, 0xfffffffc, RZ, 0xc0, !PT ;  /* 0xfffffffc05077812 */ /* 0x040fe200078ec0ff */
[----:B------:R-:W-:-:S04]  /*0300*/  IMAD.SHL.U32 R5, R5, 0x10, RZ ;  /* 0x0000001005057824 */ /* 0x000fc800078e00ff */
[----:B------:R-:W-:Y:S01]  /*0310*/  IMAD.IADD R0, R0, 0x1, -R7 ;  /* 0x0000000100007824 */ /* 0x000fe200078e0a07 */
[----:B------:R-:W-:-:S03]  /*0320*/  LOP3.LUT R5, R5, 0xffffffc0, RZ, 0xc0, !PT ;  /* 0xffffffc005057812 */ /* 0x000fc600078ec0ff */
[----:B------:R-:W-:-:S04]  /*0330*/  IMAD R0, R11, 0x4, R0 ;  /* 0x000000040b007824 */ /* 0x000fc800078e0200 */
[----:B------:R-:W-:-:S04]  /*0340*/  IMAD.IADD R5, R0, 0x1, R5 ;  /* 0x0000000100057824 */ /* 0x000fc800078e0205 */
[----:B-1----:R-:W-:-:S05]  /*0350*/  IMAD.WIDE R2, R5, 0x4, R2 ;  /* 0x0000000405027825 */ /* 0x002fca00078e0202 */
[----:B0-----:R-:W-:Y:S01]  /*0360*/  STG.E.64 desc[UR6][R2.64], R8 ;  /* 0x0000000802007986 */ /* 0x001fe2000c101b06 */
[----:B------:R-:W-:Y:S05]  /*0370*/  EXIT ;  /* 0x000000000000794d */ /* 0x000fea0003800000 */
.L_x_0:
[----:B------:R-:W-:-:S00]  /*0380*/  BRA `(.L_x_0) ;  /* 0xfffffffc00fc7947 */ /* 0x000fc0000383ffff */
[----:B------:R-:W-:-:S00]  /*0390*/  NOP ;  /* 0x0000000000007918 */ /* 0x000fc00000000000 */
        /* <DEDUP_REMOVED lines=14> */
.L_x_1:


//--------------------- .nv.shared.triton_poi_fused_0 --------------------------
	.section	.nv.shared.triton_poi_fused_0,"aw",@nobits
	.sectionflags	@""
	.align	16
	.zero		1024


//--------------------- .nv.constant0.triton_poi_fused_0 --------------------------
	.section	.nv.constant0.triton_poi_fused_0,"a",@progbits
	.sectionflags	@""
	.align	4
.nv.constant0.triton_poi_fused_0:
	.zero		552
